//
// Generated by NVIDIA NVVM Compiler
//
// Compiler Build ID: CL-36424714
// Cuda compilation tools, release 13.0, V13.0.88
// Based on NVVM 20.0.0
//

.version 9.0
.target sm_100
.address_size 64

	// .globl	_Z12myHelloOnGPUPi

.visible .entry _Z12myHelloOnGPUPi(
	.param .u64 .ptr .align 1 _Z12myHelloOnGPUPi_param_0
)
{
	.reg .b32 	%r<17>;
	.reg .b64 	%rd<5>;

	ld.param.u64 	%rd1, [_Z12myHelloOnGPUPi_param_0];
	cvta.to.global.u64 	%rd2, %rd1;
	mov.u32 	%r1, %ctaid.x;
	mov.u32 	%r2, %ntid.x;
	mov.u32 	%r3, %tid.x;
	mov.u32 	%r4, %ctaid.y;
	mov.u32 	%r5, %ntid.y;
	mov.u32 	%r6, %tid.y;
	mad.lo.s32 	%r7, %r4, %r5, %r6;
	mov.u32 	%r8, %nctaid.x;
	sub.s32 	%r9, 1, %r8;
	mul.lo.s32 	%r10, %r4, %r8;
	mul.lo.s32 	%r11, %r9, %r1;
	sub.s32 	%r12, %r11, %r10;
	mad.lo.s32 	%r13, %r2, %r8, %r12;
	mul.lo.s32 	%r14, %r13, 11;
	mad.lo.s32 	%r15, %r7, %r5, %r1;
	mad.lo.s32 	%r16, %r15, %r2, %r3;
	mul.wide.u32 	%rd3, %r16, 4;
	add.s64 	%rd4, %rd2, %rd3;
	st.global.u32 	[%rd4], %r14;
	ret;

}


// ===== COMPILED SASS (sm_100) =====

	.target	sm_100

	.elftype	@"ET_EXEC"


//--------------------- .note.nv.tkinfo           --------------------------
	.section	.note.nv.tkinfo,"",@"SHT_NOTE"
	.sectionflags	@"SHF_NOTE_NV_TKINFO"
	.tkinfo
        /*0018*/ 	.word	0x00000002
        /*0030*/ 	.string	""
        /*0030*/ 	.string	"ptxas"
        /*0030*/ 	.string	"Cuda compilation tools, release 13.0, V13.0.88"
        /*0030*/ 	.string	"Build cuda_13.0.r13.0/compiler.36424714_0"
        /*0030*/ 	.string	"-arch sm_100 -m 64 "



//--------------------- .note.nv.cuinfo           --------------------------
	.section	.note.nv.cuinfo,"",@"SHT_NOTE"
	.sectionflags	@"SHF_NOTE_NV_CUINFO"
        /*0018*/ 	.short	0x0002
        /*001a*/ 	.short	0x0064
        /*001c*/ 	.short	0x0082
	.zero		2


//--------------------- .nv.info                  --------------------------
	.section	.nv.info,"",@"SHT_CUDA_INFO"
	.align	4


	//----- nvinfo : EIATTR_REGCOUNT
	.align		4
        /*0000*/ 	.byte	0x04, 0x2f
        /*0002*/ 	.short	(.L_1 - .L_0)
	.align		4
.L_0:
        /*0004*/ 	.word	index@(_Z12myHelloOnGPUPi)
        /*0008*/ 	.word	0x0000000e


	//----- nvinfo : EIATTR_FRAME_SIZE
	.align		4
.L_1:
        /*000c*/ 	.byte	0x04, 0x11
        /*000e*/ 	.short	(.L_3 - .L_2)
	.align		4
.L_2:
        /*0010*/ 	.word	index@(_Z12myHelloOnGPUPi)
        /*0014*/ 	.word	0x00000000


	//----- nvinfo : EIATTR_MIN_STACK_SIZE
	.align		4
.L_3:
        /*0018*/ 	.byte	0x04, 0x12
        /*001a*/ 	.short	(.L_5 - .L_4)
	.align		4
.L_4:
        /*001c*/ 	.word	index@(_Z12myHelloOnGPUPi)
        /*0020*/ 	.word	0x00000000
.L_5:


//--------------------- .nv.compat                --------------------------
	.section	.nv.compat,"",@"SHT_CUDA_COMPAT_INFO"
	.align	4
        /*0000*/ 	.byte	0x02, 0x09, 0x00, 0x00, 0x02, 0x02, 0x01, 0x00, 0x02, 0x05, 0x05, 0x00, 0x03, 0x07, 0x01, 0x01
        /*0010*/ 	.byte	0x02, 0x03, 0x00, 0x00, 0x02, 0x06, 0x01, 0x00, 0x04, 0x0b, 0x08, 0x00, 0x09, 0x00, 0x00, 0x00
        /*0020*/ 	.byte	0x00, 0x00, 0x00, 0x00


//--------------------- .nv.info._Z12myHelloOnGPUPi --------------------------
	.section	.nv.info._Z12myHelloOnGPUPi,"",@"SHT_CUDA_INFO"
	.sectionflags	@""
	.align	4


	//----- nvinfo : EIATTR_CUDA_API_VERSION
	.align		4
        /*0000*/ 	.byte	0x04, 0x37
        /*0002*/ 	.short	(.L_7 - .L_6)
.L_6:
        /*0004*/ 	.word	0x00000082


	//----- nvinfo : EIATTR_KPARAM_INFO
	.align		4
.L_7:
        /*0008*/ 	.byte	0x04, 0x17
        /*000a*/ 	.short	(.L_9 - .L_8)
.L_8:
        /*000c*/ 	.word	0x00000000
        /*0010*/ 	.short	0x0000
        /*0012*/ 	.short	0x0000
        /*0014*/ 	.byte	0x00, 0xf5, 0x21, 0x00


	//----- nvinfo : EIATTR_SPARSE_MMA_MASK
	.align		4
.L_9:
        /*0018*/ 	.byte	0x03, 0x50
        /*001a*/ 	.short	0x0000


	//----- nvinfo : EIATTR_MAXREG_COUNT
	.align		4
        /*001c*/ 	.byte	0x03, 0x1b
        /*001e*/ 	.short	0x00ff


	//----- nvinfo : EIATTR_MERCURY_ISA_VERSION
	.align		4
        /*0020*/ 	.byte	0x03, 0x5f
        /*0022*/ 	.short	0x0101


	//----- nvinfo : EIATTR_VRC_CTA_INIT_COUNT
	.align		4
        /*0024*/ 	.byte	0x02, 0x4a
	.zero		1
	.zero		1


	//----- nvinfo : EIATTR_EXIT_INSTR_OFFSETS
	.align		4
        /*0028*/ 	.byte	0x04, 0x1c
        /*002a*/ 	.short	(.L_11 - .L_10)


	//   ....[0]....
.L_10:
        /*002c*/ 	.word	0x00000140


	//----- nvinfo : EIATTR_CBANK_PARAM_SIZE
	.align		4
.L_11:
        /*0030*/ 	.byte	0x03, 0x19
        /*0032*/ 	.short	0x0008


	//----- nvinfo : EIATTR_PARAM_CBANK
	.align		4
        /*0034*/ 	.byte	0x04, 0x0a
        /*0036*/ 	.short	(.L_13 - .L_12)
	.align		4
.L_12:
        /*0038*/ 	.word	index@(.nv.constant0._Z12myHelloOnGPUPi)
        /*003c*/ 	.short	0x0380
        /*003e*/ 	.short	0x0008


	//----- nvinfo : EIATTR_SW_WAR
	.align		4
.L_13:
        /*0040*/ 	.byte	0x04, 0x36
        /*0042*/ 	.short	(.L_15 - .L_14)
.L_14:
        /*0044*/ 	.word	0x00000008
.L_15:


//--------------------- .nv.callgraph             --------------------------
	.section	.nv.callgraph,"",@"SHT_CUDA_CALLGRAPH"
	.align	4
	.sectionentsize	8
	.align		4
        /*0000*/ 	.word	0x00000000
	.align		4
        /*0004*/ 	.word	0xffffffff
	.align		4
        /*0008*/ 	.word	0x00000000
	.align		4
        /*000c*/ 	.word	0xfffffffe
	.align		4
        /*0010*/ 	.word	0x00000000
	.align		4
        /*0014*/ 	.word	0xfffffffd
	.align		4
        /*0018*/ 	.word	0x00000000
	.align		4
        /*001c*/ 	.word	0xfffffffc


//--------------------- .text._Z12myHelloOnGPUPi  --------------------------
	.section	.text._Z12myHelloOnGPUPi,"ax",@progbits
	.align	128
        .global         _Z12myHelloOnGPUPi
        .type           _Z12myHelloOnGPUPi,@function
        .size           _Z12myHelloOnGPUPi,(.L_x_1 - _Z12myHelloOnGPUPi)
        .other          _Z12myHelloOnGPUPi,@"STO_CUDA_ENTRY STV_DEFAULT"
_Z12myHelloOnGPUPi:
.text._Z12myHelloOnGPUPi:
[----:B------:R-:W-:Y:S01]  /*0000*/  LDC R1, c[0x0][0x37c] ;  /* 0x0000df00ff017b82 */ /* 0x000fe20000000800 */
[----:B------:R-:W0:Y:S01]  /*0010*/  S2R R0, SR_TID.Y ;  /* 0x0000000000007919 */ /* 0x000e220000002200 */
[----:B------:R-:W1:Y:S06]  /*0020*/  LDCU UR7, c[0x0][0x360] ;  /* 0x00006c00ff0777ac */ /* 0x000e6c0008000800 */
[----:B------:R-:W0:Y:S01]  /*0030*/  LDC R9, c[0x0][0x364] ;  /* 0x0000d900ff097b82 */ /* 0x000e220000000800 */
[----:B------:R-:W1:Y:S01]  /*0040*/  S2R R7, SR_TID.X ;  /* 0x0000000000077919 */ /* 0x000e620000002100 */
[----:B------:R-:W2:Y:S06]  /*0050*/  LDCU.64 UR4, c[0x0][0x358] ;  /* 0x00006b00ff0477ac */ /* 0x000eac0008000a00 */
[----:B------:R-:W0:Y:S08]  /*0060*/  S2UR UR8, SR_CTAID.Y ;  /* 0x00000000000879c3 */ /* 0x000e300000002600 */
[----:B------:R-:W3:Y:S08]  /*0070*/  LDC R11, c[0x0][0x370] ;  /* 0x0000dc00ff0b7b82 */ /* 0x000ef00000000800 */
[----:B------:R-:W4:Y:S08]  /*0080*/  S2UR UR6, SR_CTAID.X ;  /* 0x00000000000679c3 */ /* 0x000f300000002500 */
[----:B------:R-:W5:Y:S01]  /*0090*/  LDC.64 R2, c[0x0][0x380] ;  /* 0x0000e000ff027b82 */ /* 0x000f620000000a00 */
[----:B0-----:R-:W-:Y:S01]  /*00a0*/  IMAD R0, R9, UR8, R0 ;  /* 0x0000000809007c24 */ /* 0x001fe2000f8e0200 */
[C---:B---3--:R-:W-:Y:S01]  /*00b0*/  IADD3 R4, PT, PT, -R11.reuse, 0x1, RZ ;  /* 0x000000010b047810 */ /* 0x048fe20007ffe1ff */
[----:B------:R-:W-:-:S02]  /*00c0*/  IMAD R5, R11, UR8, RZ ;  /* 0x000000080b057c24 */ /* 0x000fc4000f8e02ff */
[----:B----4-:R-:W-:Y:S02]  /*00d0*/  IMAD R0, R0, R9, UR6 ;  /* 0x0000000600007e24 */ /* 0x010fe4000f8e0209 */
[----:B------:R-:W-:Y:S02]  /*00e0*/  IMAD R4, R4, UR6, -R5 ;  /* 0x0000000604047c24 */ /* 0x000fe4000f8e0a05 */
[----:B-1----:R-:W-:Y:S02]  /*00f0*/  IMAD R5, R0, UR7, R7 ;  /* 0x0000000700057c24 */ /* 0x002fe4000f8e0207 */
[----:B------:R-:W-:Y:S02]  /*0100*/  IMAD R4, R11, UR7, R4 ;  /* 0x000000070b047c24 */ /* 0x000fe4000f8e0204 */
[----:B-----5:R-:W-:-:S04]  /*0110*/  IMAD.WIDE.U32 R2, R5, 0x4, R2 ;  /* 0x0000000405027825 */ /* 0x020fc800078e0002 */
[----:B------:R-:W-:-:S05]  /*0120*/  IMAD R5, R4, 0xb, RZ ;  /* 0x0000000b04057824 */ /* 0x000fca00078e02ff */
[----:B--2---:R-:W-:Y:S01]  /*0130*/  STG.E desc[UR4][R2.64], R5 ;  /* 0x0000000502007986 */ /* 0x004fe2000c101904 */
[----:B------:R-:W-:Y:S05]  /*0140*/  EXIT ;  /* 0x000000000000794d */ /* 0x000fea0003800000 */
.L_x_0:
[----:B------:R-:W-:-:S00]  /*0150*/  BRA `(.L_x_0) ;  /* 0xfffffffc00fc7947 */ /* 0x000fc0000383ffff */
[----:B------:R-:W-:-:S00]  /*0160*/  NOP ;  /* 0x0000000000007918 */ /* 0x000fc00000000000 */
        /* <DEDUP_REMOVED lines=9> */
.L_x_1:


//--------------------- .nv.shared.reserved.0     --------------------------
	.section	.nv.shared.reserved.0,"aw",@nobits
	.weak		__nv_reservedSMEM_offset_0_alias
	.size		__nv_reservedSMEM_offset_0_alias, 0, 64
	.other		__nv_reservedSMEM_offset_0_alias,@"STO_CUDA_RESERVED_SHARED STV_DEFAULT"
__nv_reservedSMEM_offset_0_alias:
	.zero		0
	.zero		64


//--------------------- .nv.constant0._Z12myHelloOnGPUPi --------------------------
	.section	.nv.constant0._Z12myHelloOnGPUPi,"a",@progbits
	.sectionflags	@""
	.align	4
.nv.constant0._Z12myHelloOnGPUPi:
	.zero		904


//--------------------- SYMBOLS --------------------------

	.type		.nv.reservedSmem.offset0,@object
	.size		.nv.reservedSmem.offset0,0x4
